	.headerflags	@"EF_CUDA_TEXMODE_UNIFIED EF_CUDA_64BIT_ADDRESS EF_CUDA_ACCELERATORS EF_CUDA_SM90 EF_CUDA_VIRTUAL_SM(EF_CUDA_SM90)"
	.elftype	@"ET_EXEC"


//--------------------- .nv.info                  --------------------------
	.section	.nv.info,"",@"SHT_CUDA_INFO"
	.align	4


	//----- nvinfo : EIATTR_REGCOUNT
	.align		4
        /*0000*/ 	.byte	0x04, 0x2f
        /*0002*/ 	.short	(.L_1 - .L_0)
	.align		4
.L_0:
        /*0004*/ 	.word	index@(triton_poi_fused_convolution_max_pool2d_with_indices_relu_12)
        /*0008*/ 	.word	0x0000003b


	//----- nvinfo : EIATTR_MIN_STACK_SIZE
	.align		4
.L_1:
        /*000c*/ 	.byte	0x04, 0x12
        /*000e*/ 	.short	(.L_3 - .L_2)
	.align		4
.L_2:
        /*0010*/ 	.word	index@(triton_poi_fused_convolution_max_pool2d_with_indices_relu_12)
        /*0014*/ 	.word	0x00000000


	//----- nvinfo : EIATTR_FRAME_SIZE
	.align		4
.L_3:
        /*0018*/ 	.byte	0x04, 0x11
        /*001a*/ 	.short	(.L_5 - .L_4)
	.align		4
.L_4:
        /*001c*/ 	.word	index@(triton_poi_fused_convolution_max_pool2d_with_indices_relu_12)
        /*0020*/ 	.word	0x00000000


	//----- nvinfo : EIATTR_MIN_STACK_SIZE
	.align		4
.L_5:
        /*0024*/ 	.byte	0x04, 0x12
        /*0026*/ 	.short	(.L_7 - .L_6)
	.align		4
.L_6:
        /*0028*/ 	.word	index@(triton_poi_fused_convolution_max_pool2d_with_indices_relu_12)
        /*002c*/ 	.word	0x00000000
.L_7:


//--------------------- .nv.info.triton_poi_fused_convolution_max_pool2d_with_indices_relu_12 --------------------------
	.section	.nv.info.triton_poi_fused_convolution_max_pool2d_with_indices_relu_12,"",@"SHT_CUDA_INFO"
	.sectionflags	@""
	.align	4


	//----- nvinfo : EIATTR_CUDA_API_VERSION
	.align		4
        /*0000*/ 	.byte	0x04, 0x37
        /*0002*/ 	.short	(.L_9 - .L_8)
.L_8:
        /*0004*/ 	.word	0x0000007c


	//----- nvinfo : EIATTR_KPARAM_INFO
	.align		4
.L_9:
        /*0008*/ 	.byte	0x04, 0x17
        /*000a*/ 	.short	(.L_11 - .L_10)
.L_10:
        /*000c*/ 	.word	0x00000000
        /*0010*/ 	.short	0x0005
        /*0012*/ 	.short	0x0024
        /*0014*/ 	.byte	0x00, 0xf0, 0x11, 0x00


	//----- nvinfo : EIATTR_KPARAM_INFO
	.align		4
.L_11:
        /*0018*/ 	.byte	0x04, 0x17
        /*001a*/ 	.short	(.L_13 - .L_12)
.L_12:
        /*001c*/ 	.word	0x00000000
        /*0020*/ 	.short	0x0004
        /*0022*/ 	.short	0x0020
        /*0024*/ 	.byte	0x00, 0xf0, 0x11, 0x00


	//----- nvinfo : EIATTR_KPARAM_INFO
	.align		4
.L_13:
        /*0028*/ 	.byte	0x04, 0x17
        /*002a*/ 	.short	(.L_15 - .L_14)
.L_14:
        /*002c*/ 	.word	0x00000000
        /*0030*/ 	.short	0x0003
        /*0032*/ 	.short	0x0018
        /*0034*/ 	.byte	0x00, 0xf4, 0x21, 0x00


	//----- nvinfo : EIATTR_KPARAM_INFO
	.align		4
.L_15:
        /*0038*/ 	.byte	0x04, 0x17
        /*003a*/ 	.short	(.L_17 - .L_16)
.L_16:
        /*003c*/ 	.word	0x00000000
        /*0040*/ 	.short	0x0002
        /*0042*/ 	.short	0x0010
        /*0044*/ 	.byte	0x00, 0xf4, 0x21, 0x00


	//----- nvinfo : EIATTR_KPARAM_INFO
	.align		4
.L_17:
        /*0048*/ 	.byte	0x04, 0x17
        /*004a*/ 	.short	(.L_19 - .L_18)
.L_18:
        /*004c*/ 	.word	0x00000000
        /*0050*/ 	.short	0x0001
        /*0052*/ 	.short	0x0008
        /*0054*/ 	.byte	0x00, 0xf4, 0x21, 0x00


	//----- nvinfo : EIATTR_KPARAM_INFO
	.align		4
.L_19:
        /*0058*/ 	.byte	0x04, 0x17
        /*005a*/ 	.short	(.L_21 - .L_20)
.L_20:
        /*005c*/ 	.word	0x00000000
        /*0060*/ 	.short	0x0000
        /*0062*/ 	.short	0x0000
        /*0064*/ 	.byte	0x00, 0xf4, 0x21, 0x00


	//----- nvinfo : EIATTR_SPARSE_MMA_MASK
	.align		4
.L_21:
        /*0068*/ 	.byte	0x03, 0x50
        /*006a*/ 	.short	0x0000


	//----- nvinfo : EIATTR_MAXREG_COUNT
	.align		4
        /*006c*/ 	.byte	0x03, 0x1b
        /*006e*/ 	.short	0x00ff


	//----- nvinfo : EIATTR_EXIT_INSTR_OFFSETS
	.align		4
        /*0070*/ 	.byte	0x04, 0x1c
        /*0072*/ 	.short	(.L_23 - .L_22)


	//   ....[0]....
.L_22:
        /*0074*/ 	.word	0x00001600


	//   ....[1]....
        /*0078*/ 	.word	0x00001620


	//----- nvinfo : EIATTR_REQNTID
	.align		4
.L_23:
        /*007c*/ 	.byte	0x04, 0x10
        /*007e*/ 	.short	(.L_25 - .L_24)
.L_24:
        /*0080*/ 	.word	0x00000100
        /*0084*/ 	.word	0x00000001
        /*0088*/ 	.word	0x00000001


	//----- nvinfo : EIATTR_CBANK_PARAM_SIZE
	.align		4
.L_25:
        /*008c*/ 	.byte	0x03, 0x19
        /*008e*/ 	.short	0x0028


	//----- nvinfo : EIATTR_PARAM_CBANK
	.align		4
        /*0090*/ 	.byte	0x04, 0x0a
        /*0092*/ 	.short	(.L_27 - .L_26)
	.align		4
.L_26:
        /*0094*/ 	.word	index@(.nv.constant0.triton_poi_fused_convolution_max_pool2d_with_indices_relu_12)
        /*0098*/ 	.short	0x0210
        /*009a*/ 	.short	0x0028


	//----- nvinfo : EIATTR_SW_WAR
	.align		4
.L_27:
        /*009c*/ 	.byte	0x04, 0x36
        /*009e*/ 	.short	(.L_29 - .L_28)
.L_28:
        /*00a0*/ 	.word	0x00000008
.L_29:


//--------------------- .nv.callgraph             --------------------------
	.section	.nv.callgraph,"",@"SHT_CUDA_CALLGRAPH"
	.align	4
	.sectionentsize	8
	.align		4
        /*0000*/ 	.word	0x00000000
	.align		4
        /*0004*/ 	.word	0xffffffff
	.align		4
        /*0008*/ 	.word	0x00000000
	.align		4
        /*000c*/ 	.word	0xfffffffe
	.align		4
        /*0010*/ 	.word	0x00000000
	.align		4
        /*0014*/ 	.word	0xfffffffd
	.align		4
        /*0018*/ 	.word	0x00000000
	.align		4
        /*001c*/ 	.word	0xfffffffc


//--------------------- .text.triton_poi_fused_convolution_max_pool2d_with_indices_relu_12 --------------------------
	.section	.text.triton_poi_fused_convolution_max_pool2d_with_indices_relu_12,"ax",@progbits
	.sectionflags	@"SHF_BARRIERS=1"
	.align	128
        .global         triton_poi_fused_convolution_max_pool2d_with_indices_relu_12
        .type           triton_poi_fused_convolution_max_pool2d_with_indices_relu_12,@function
        .size           triton_poi_fused_convolution_max_pool2d_with_indices_relu_12,(.L_x_1 - triton_poi_fused_convolution_max_pool2d_with_indices_relu_12)
        .other          triton_poi_fused_convolution_max_pool2d_with_indices_relu_12,@"STO_CUDA_ENTRY STV_DEFAULT"
triton_poi_fused_convolution_max_pool2d_with_indices_relu_12:
.text.triton_poi_fused_convolution_max_pool2d_with_indices_relu_12:
[----:B------:R-:W0:Y:S01]  /*0000*/  LDC R1, c[0x0][0x28] ;  /* 0x00000a00ff017b82 */ /* 0x000e220000000800 */
[----:B------:R-:W1:Y:S01]  /*0010*/  S2R R24, SR_TID.X ;  /* 0x0000000000187919 */ /* 0x000e620000002100 */
[----:B------:R-:W-:Y:S01]  /*0020*/  CS2R R6, SRZ ;  /* 0x0000000000067805 */ /* 0x000fe2000001ff00 */
[----:B------:R-:W-:Y:S01]  /*0030*/  ULDC.64 UR6, c[0x0][0x208] ;  /* 0x0000820000067ab9 */ /* 0x000fe20000000a00 */
[----:B------:R-:W-:Y:S01]  /*0040*/  CS2R R8, SRZ ;  /* 0x0000000000087805 */ /* 0x000fe2000001ff00 */
[----:B------:R-:W2:Y:S01]  /*0050*/  S2R R21, SR_CTAID.Y ;  /* 0x0000000000157919 */ /* 0x000ea20000002600 */
[----:B------:R-:W-:Y:S01]  /*0060*/  CS2R R10, SRZ ;  /* 0x00000000000a7805 */ /* 0x000fe2000001ff00 */
[----:B------:R-:W3:Y:S01]  /*0070*/  S2R R22, SR_CTAID.X ;  /* 0x0000000000167919 */ /* 0x000ee20000002500 */
[----:B-1----:R-:W-:Y:S01]  /*0080*/  IMAD.SHL.U32 R39, R24, 0x4, RZ ;  /* 0x0000000418277824 */ /* 0x002fe200078e00ff */
[----:B------:R-:W-:Y:S02]  /*0090*/  SHF.R.U32.HI R25, RZ, 0x6, R24 ;  /* 0x00000006ff197819 */ /* 0x000fe40000011618 */
[----:B--2---:R-:W-:-:S02]  /*00a0*/  SHF.R.S32.HI R32, RZ, 0x17, R21 ;  /* 0x00000017ff207819 */ /* 0x004fc40000011415 */
[----:B------:R-:W-:Y:S02]  /*00b0*/  LOP3.LUT R20, R39, 0xfc, RZ, 0xc0, !PT ;  /* 0x000000fc27147812 */ /* 0x000fe400078ec0ff */
[----:B------:R-:W-:Y:S01]  /*00c0*/  SGXT R32, R32, 0x1 ;  /* 0x000000012020781a */ /* 0x000fe20000000200 */
[----:B---3--:R-:W-:Y:S01]  /*00d0*/  IMAD.SHL.U32 R22, R22, 0x10, RZ ;  /* 0x0000001016167824 */ /* 0x008fe200078e00ff */
[----:B------:R-:W-:Y:S02]  /*00e0*/  PRMT R0, R20, 0x6540, R21 ;  /* 0x0000654014007816 */ /* 0x000fe40000000015 */
[----:B------:R-:W-:Y:S02]  /*00f0*/  SGXT.U32 R25, R25, 0x2 ;  /* 0x000000021919781a */ /* 0x000fe40000000000 */
[----:B------:R-:W-:Y:S02]  /*0100*/  LEA.HI R2, R32, R0, RZ, 0x8 ;  /* 0x0000000020027211 */ /* 0x000fe400078f40ff */
[----:B------:R-:W-:-:S02]  /*0110*/  LOP3.LUT R38, R22, R25, RZ, 0xfc, !PT ;  /* 0x0000001916267212 */ /* 0x000fc400078efcff */
[C---:B------:R-:W-:Y:S01]  /*0120*/  LOP3.LUT R5, R2.reuse, 0xffffff00, RZ, 0xc0, !PT ;  /* 0xffffff0002057812 */ /* 0x040fe200078ec0ff */
[----:B------:R-:W-:Y:S01]  /*0130*/  IMAD.SHL.U32 R3, R2, 0x100, RZ ;  /* 0x0000010002037824 */ /* 0x000fe200078e00ff */
[----:B------:R-:W-:Y:S02]  /*0140*/  ISETP.GE.AND P3, PT, R38, 0x100, PT ;  /* 0x000001002600780c */ /* 0x000fe40003f66270 */
[----:B------:R-:W-:Y:S02]  /*0150*/  LOP3.LUT R37, R22, 0x8, R25, 0xfe, !PT ;  /* 0x0000000816257812 */ /* 0x000fe400078efe19 */
[----:B------:R-:W-:Y:S02]  /*0160*/  LOP3.LUT R4, R3, 0xffff0000, RZ, 0xc0, !PT ;  /* 0xffff000003047812 */ /* 0x000fe400078ec0ff */
[----:B------:R-:W1:Y:S01]  /*0170*/  LDC.64 R2, c[0x0][0x210] ;  /* 0x00008400ff027b82 */ /* 0x000e620000000a00 */
[----:B------:R-:W-:Y:S02]  /*0180*/  LOP3.LUT R36, R22, 0xc, R25, 0xfe, !PT ;  /* 0x0000000c16247812 */ /* 0x000fe400078efe19 */
[----:B------:R-:W-:-:S02]  /*0190*/  IADD3 R13, R4, R0, -R5 ;  /* 0x00000000040d7210 */ /* 0x000fc40007ffe805 */
[----:B------:R-:W-:Y:S02]  /*01a0*/  CS2R R4, SRZ ;  /* 0x0000000000047805 */ /* 0x000fe4000001ff00 */
[----:B------:R-:W-:Y:S02]  /*01b0*/  LOP3.LUT R0, R22, 0x4, R25, 0xfe, !PT ;  /* 0x0000000416007812 */ /* 0x000fe400078efe19 */
[C---:B------:R-:W-:Y:S01]  /*01c0*/  ISETP.GE.AND P1, PT, R37.reuse, 0x100, PT ;  /* 0x000001002500780c */ /* 0x040fe20003f26270 */
[--C-:B------:R-:W-:Y:S01]  /*01d0*/  IMAD R38, R38, 0x100, R13.reuse ;  /* 0x0000010026267824 */ /* 0x100fe200078e020d */
[C---:B------:R-:W-:Y:S01]  /*01e0*/  ISETP.GE.AND P2, PT, R0.reuse, 0x100, PT ;  /* 0x000001000000780c */ /* 0x040fe20003f46270 */
[--C-:B------:R-:W-:Y:S01]  /*01f0*/  IMAD R0, R0, 0x100, R13.reuse ;  /* 0x0000010000007824 */ /* 0x100fe200078e020d */
[C---:B------:R-:W-:Y:S01]  /*0200*/  ISETP.GE.AND P0, PT, R36.reuse, 0x100, PT ;  /* 0x000001002400780c */ /* 0x040fe20003f06270 */
[--C-:B------:R-:W-:Y:S01]  /*0210*/  IMAD R37, R37, 0x100, R13.reuse ;  /* 0x0000010025257824 */ /* 0x100fe200078e020d */
[----:B------:R-:W-:Y:S01]  /*0220*/  CS2R R14, SRZ ;  /* 0x00000000000e7805 */ /* 0x000fe2000001ff00 */
[----:B------:R-:W-:Y:S01]  /*0230*/  IMAD R36, R36, 0x100, R13 ;  /* 0x0000010024247824 */ /* 0x000fe200078e020d */
[----:B------:R-:W-:Y:S01]  /*0240*/  CS2R R12, SRZ ;  /* 0x00000000000c7805 */ /* 0x000fe2000001ff00 */
[----:B-1----:R-:W-:-:S04]  /*0250*/  IMAD.WIDE R26, R38, 0x4, R2 ;  /* 0x00000004261a7825 */ /* 0x002fc800078e0202 */
[--C-:B------:R-:W-:Y:S01]  /*0260*/  IMAD.WIDE R28, R0, 0x4, R2.reuse ;  /* 0x00000004001c7825 */ /* 0x100fe200078e0202 */
[----:B------:R1:W2:Y:S03]  /*0270*/  @!P3 LDG.E.EL.128 R4, desc[UR6][R26.64] ;  /* 0x000000061a04b981 */ /* 0x0002a6000c2e1d00 */
[--C-:B------:R-:W-:Y:S01]  /*0280*/  IMAD.WIDE R30, R37, 0x4, R2.reuse ;  /* 0x00000004251e7825 */ /* 0x100fe200078e0202 */
[----:B------:R3:W4:Y:S01]  /*0290*/  @!P2 LDG.E.EL.128 R8, desc[UR6][R28.64] ;  /* 0x000000061c08a981 */ /* 0x000722000c2e1d00 */
[----:B------:R-:W-:Y:S02]  /*02a0*/  CS2R R16, SRZ ;  /* 0x0000000000107805 */ /* 0x000fe4000001ff00 */
[----:B------:R-:W-:Y:S01]  /*02b0*/  CS2R R18, SRZ ;  /* 0x0000000000127805 */ /* 0x000fe2000001ff00 */
[----:B------:R-:W5:Y:S01]  /*02c0*/  @!P1 LDG.E.EL.128 R12, desc[UR6][R30.64] ;  /* 0x000000061e0c9981 */ /* 0x000f62000c2e1d00 */
[----:B-1----:R-:W-:Y:S01]  /*02d0*/  IMAD.WIDE R26, R36, 0x4, R2 ;  /* 0x00000004241a7825 */ /* 0x002fe200078e0202 */
[----:B------:R-:W1:Y:S04]  /*02e0*/  S2UR UR5, SR_CgaCtaId ;  /* 0x00000000000579c3 */ /* 0x000e680000008800 */
[----:B------:R1:W4:Y:S01]  /*02f0*/  @!P0 LDG.E.EL.128 R16, desc[UR6][R26.64] ;  /* 0x000000061a108981 */ /* 0x000322000c2e1d00 */
[C---:B---3--:R-:W-:Y:S01]  /*0300*/  IMAD.SHL.U32 R28, R24.reuse, 0x40, RZ ;  /* 0x00000040181c7824 */ /* 0x048fe200078e00ff */
[----:B------:R-:W-:Y:S01]  /*0310*/  PRMT R23, R24, 0x6540, R21 ;  /* 0x0000654018177816 */ /* 0x000fe20000000015 */
[----:B------:R-:W-:Y:S01]  /*0320*/  UMOV UR4, 0x400 ;  /* 0x0000040000047882 */ /* 0x000fe20000000000 */
[----:B------:R-:W3:Y:S02]  /*0330*/  LDC.64 R2, c[0x0][0x218] ;  /* 0x00008600ff027b82 */ /* 0x000ee40000000a00 */
[----:B------:R-:W-:-:S02]  /*0340*/  LEA.HI R32, R32, R23, RZ, 0x8 ;  /* 0x0000001720207211 */ /* 0x000fc400078f40ff */
[----:B------:R-:W-:Y:S02]  /*0350*/  LOP3.LUT R28, R28, 0xfc0, RZ, 0xc0, !PT ;  /* 0x00000fc01c1c7812 */ /* 0x000fe400078ec0ff */
[----:B------:R-:W-:Y:S02]  /*0360*/  LOP3.LUT R32, R32, 0xffffff00, RZ, 0xc0, !PT ;  /* 0xffffff0020207812 */ /* 0x000fe400078ec0ff */
[C---:B01----:R-:W-:Y:S02]  /*0370*/  LOP3.LUT R26, R28.reuse, 0x10, RZ, 0xfc, !PT ;  /* 0x000000101c1a7812 */ /* 0x043fe400078efcff */
[C---:B------:R-:W-:Y:S01]  /*0380*/  LOP3.LUT R27, R28.reuse, 0x20, RZ, 0xfc, !PT ;  /* 0x000000201c1b7812 */ /* 0x040fe200078efcff */
[----:B------:R-:W-:Y:S01]  /*0390*/  UPRMT UR4, UR5, 0x654, UR4 ;  /* 0x0000065405047896 */ /* 0x000fe20008000004 */
[C---:B------:R-:W-:Y:S02]  /*03a0*/  LOP3.LUT R25, R28.reuse, R25, RZ, 0xfc, !PT ;  /* 0x000000191c197212 */ /* 0x040fe400078efcff */
[----:B------:R-:W-:Y:S01]  /*03b0*/  LOP3.LUT R29, R28, 0x30, RZ, 0xfc, !PT ;  /* 0x000000301c1d7812 */ /* 0x000fe200078efcff */
[----:B------:R-:W-:-:S02]  /*03c0*/  IMAD.IADD R23, R23, 0x1, -R32 ;  /* 0x0000000117177824 */ /* 0x000fc400078e0a20 */
[----:B------:R-:W-:Y:S02]  /*03d0*/  LEA.HI R28, R28, UR4, RZ, 0x1e ;  /* 0x000000041c1c7c11 */ /* 0x000fe4000f8ff0ff */
[----:B------:R-:W-:Y:S02]  /*03e0*/  LEA.HI R26, R26, UR4, RZ, 0x1e ;  /* 0x000000041a1a7c11 */ /* 0x000fe4000f8ff0ff */
[----:B------:R-:W-:Y:S02]  /*03f0*/  LEA.HI R30, R27, UR4, RZ, 0x1e ;  /* 0x000000041b1e7c11 */ /* 0x000fe4000f8ff0ff */
[----:B------:R-:W-:Y:S01]  /*0400*/  LEA.HI R32, R29, UR4, RZ, 0x1e ;  /* 0x000000041d207c11 */ /* 0x000fe2000f8ff0ff */
[C---:B------:R-:W-:Y:S02]  /*0410*/  IMAD R29, R25.reuse, 0x4, R28 ;  /* 0x00000004191d7824 */ /* 0x040fe400078e021c */
[C---:B------:R-:W-:Y:S02]  /*0420*/  IMAD R28, R25.reuse, 0x4, R26 ;  /* 0x00000004191c7824 */ /* 0x040fe400078e021a */
[----:B------:R-:W-:-:S02]  /*0430*/  IMAD R31, R25, 0x4, R30 ;  /* 0x00000004191f7824 */ /* 0x000fc400078e021e */
[----:B------:R-:W-:Y:S02]  /*0440*/  IMAD R32, R25, 0x4, R32 ;  /* 0x0000000419207824 */ /* 0x000fe400078e0220 */
[----:B---3--:R-:W-:Y:S01]  /*0450*/  IMAD.WIDE R26, R23, 0x4, R2 ;  /* 0x00000004171a7825 */ /* 0x008fe200078e0202 */
[----:B--2---:R-:W-:Y:S04]  /*0460*/  STS [R29], R4 ;  /* 0x000000041d007388 */ /* 0x004fe80000000800 */
[----:B------:R-:W-:Y:S04]  /*0470*/  STS [R28+0x40], R5 ;  /* 0x000040051c007388 */ /* 0x000fe80000000800 */
[----:B------:R-:W-:Y:S04]  /*0480*/  STS [R31+0x80], R6 ;  /* 0x000080061f007388 */ /* 0x000fe80000000800 */
[----:B------:R-:W-:Y:S04]  /*0490*/  STS [R32+0xc0], R7 ;  /* 0x0000c00720007388 */ /* 0x000fe80000000800 */
[----:B----4-:R-:W-:Y:S04]  /*04a0*/  STS [R29+0x10], R8 ;  /* 0x000010081d007388 */ /* 0x010fe80000000800 */
[----:B------:R-:W-:Y:S04]  /*04b0*/  STS [R28+0x50], R9 ;  /* 0x000050091c007388 */ /* 0x000fe80000000800 */
[----:B------:R-:W-:Y:S04]  /*04c0*/  STS [R31+0x90], R10 ;  /* 0x0000900a1f007388 */ /* 0x000fe80000000800 */
[----:B------:R-:W-:Y:S04]  /*04d0*/  STS [R32+0xd0], R11 ;  /* 0x0000d00b20007388 */ /* 0x000fe80000000800 */
[----:B-----5:R-:W-:Y:S04]  /*04e0*/  STS [R29+0x20], R12 ;  /* 0x0000200c1d007388 */ /* 0x020fe80000000800 */
[----:B------:R-:W-:Y:S04]  /*04f0*/  STS [R28+0x60], R13 ;  /* 0x0000600d1c007388 */ /* 0x000fe80000000800 */
[----:B------:R-:W-:Y:S04]  /*0500*/  STS [R31+0xa0], R14 ;  /* 0x0000a00e1f007388 */ /* 0x000fe80000000800 */
[----:B------:R-:W-:Y:S04]  /*0510*/  STS [R32+0xe0], R15 ;  /* 0x0000e00f20007388 */ /* 0x000fe80000000800 */
[----:B------:R0:W-:Y:S04]  /*0520*/  STS [R29+0x30], R16 ;  /* 0x000030101d007388 */ /* 0x0001e80000000800 */
[----:B------:R-:W-:Y:S04]  /*0530*/  STS [R28+0x70], R17 ;  /* 0x000070111c007388 */ /* 0x000fe80000000800 */
[----:B------:R-:W-:Y:S04]  /*0540*/  STS [R31+0xb0], R18 ;  /* 0x0000b0121f007388 */ /* 0x000fe80000000800 */
[----:B------:R1:W-:Y:S01]  /*0550*/  STS [R32+0xf0], R19 ;  /* 0x0000f01320007388 */ /* 0x0003e20000000800 */
[----:B------:R-:W-:Y:S06]  /*0560*/  BAR.SYNC.DEFER_BLOCKING 0x0 ;  /* 0x0000000000007b1d */ /* 0x000fec0000010000 */
[----:B------:R2:W3:Y:S01]  /*0570*/  LDG.E.EL R23, desc[UR6][R26.64] ;  /* 0x000000061a177981 */ /* 0x0004e2000c2e1900 */
[----:B------:R-:W-:-:S04]  /*0580*/  LOP3.LUT R3, R39, 0x3fc, RZ, 0xc0, !PT ;  /* 0x000003fc27037812 */ /* 0x000fc800078ec0ff */
[C---:B------:R-:W-:Y:S02]  /*0590*/  LOP3.LUT R25, R3.reuse, 0x400, RZ, 0xfc, !PT ;  /* 0x0000040003197812 */ /* 0x040fe400078efcff */
[C---:B------:R-:W-:Y:S02]  /*05a0*/  LOP3.LUT R30, R3.reuse, 0x800, RZ, 0xfc, !PT ;  /* 0x00000800031e7812 */ /* 0x040fe400078efcff */
[----:B0-----:R-:W-:Y:S02]  /*05b0*/  LOP3.LUT R29, R3, 0xc00, RZ, 0xfc, !PT ;  /* 0x00000c00031d7812 */ /* 0x001fe400078efcff */
[----:B------:R-:W-:Y:S02]  /*05c0*/  SHF.R.U32.HI R25, RZ, 0x2, R25 ;  /* 0x00000002ff197819 */ /* 0x000fe40000011619 */
[----:B------:R-:W-:Y:S02]  /*05d0*/  SHF.R.U32.HI R30, RZ, 0x2, R30 ;  /* 0x00000002ff1e7819 */ /* 0x000fe4000001161e */
[----:B------:R-:W-:-:S02]  /*05e0*/  SHF.R.U32.HI R29, RZ, 0x2, R29 ;  /* 0x00000002ff1d7819 */ /* 0x000fc4000001161d */
[----:B------:R-:W-:Y:S02]  /*05f0*/  SHF.R.U32.HI R48, RZ, 0x2, R24 ;  /* 0x00000002ff307819 */ /* 0x000fe40000011618 */
[C---:B------:R-:W-:Y:S02]  /*0600*/  LOP3.LUT R2, R24.reuse, 0xff, RZ, 0xc0, !PT ;  /* 0x000000ff18027812 */ /* 0x040fe400078ec0ff */
[----:B------:R-:W-:Y:S02]  /*0610*/  LOP3.LUT R25, R25, 0x1fc, RZ, 0xc0, !PT ;  /* 0x000001fc19197812 */ /* 0x000fe400078ec0ff */
[----:B------:R-:W-:Y:S02]  /*0620*/  LOP3.LUT R24, R24, 0xfc, RZ, 0xc0, !PT ;  /* 0x000000fc18187812 */ /* 0x000fe400078ec0ff */
[----:B------:R-:W-:Y:S02]  /*0630*/  LOP3.LUT R30, R30, 0x2fc, RZ, 0xc0, !PT ;  /* 0x000002fc1e1e7812 */ /* 0x000fe400078ec0ff */
[----:B------:R-:W-:Y:S01]  /*0640*/  LOP3.LUT R29, R29, 0x3fc, RZ, 0xc0, !PT ;  /* 0x000003fc1d1d7812 */ /* 0x000fe200078ec0ff */
[----:B--2---:R-:W-:-:S02]  /*0650*/  VIADD R26, R25, UR4 ;  /* 0x00000004191a7c36 */ /* 0x004fc40008000000 */
[----:B------:R-:W-:Y:S02]  /*0660*/  VIADD R24, R24, UR4 ;  /* 0x0000000418187c36 */ /* 0x000fe40008000000 */
[----:B------:R-:W-:Y:S02]  /*0670*/  VIADD R30, R30, UR4 ;  /* 0x000000041e1e7c36 */ /* 0x000fe40008000000 */
[----:B-1----:R-:W-:Y:S02]  /*0680*/  VIADD R32, R29, UR4 ;  /* 0x000000041d207c36 */ /* 0x002fe40008000000 */
[C---:B------:R-:W-:Y:S02]  /*0690*/  IMAD R25, R3.reuse, 0x4, R26 ;  /* 0x0000000403197824 */ /* 0x040fe400078e021a */
[C---:B------:R-:W-:Y:S02]  /*06a0*/  IMAD R28, R3.reuse, 0x4, R24 ;  /* 0x00000004031c7824 */ /* 0x040fe400078e0218 */
[C---:B------:R-:W-:Y:S01]  /*06b0*/  IMAD R30, R3.reuse, 0x4, R30 ;  /* 0x00000004031e7824 */ /* 0x040fe200078e021e */
[----:B------:R-:W-:Y:S01]  /*06c0*/  LDS R24, [R25+0x1000] ;  /* 0x0010000019187984 */ /* 0x000fe20000000800 */
[----:B------:R-:W-:-:S03]  /*06d0*/  IMAD R29, R3, 0x4, R32 ;  /* 0x00000004031d7824 */ /* 0x000fc600078e0220 */
[----:B------:R-:W-:Y:S04]  /*06e0*/  LDS R52, [R25+0x1004] ;  /* 0x0010040019347984 */ /* 0x000fe80000000800 */
[----:B------:R-:W-:Y:S04]  /*06f0*/  LDS R50, [R25+0x1008] ;  /* 0x0010080019327984 */ /* 0x000fe80000000800 */
[----:B------:R-:W-:Y:S04]  /*0700*/  LDS R46, [R25+0x100c] ;  /* 0x00100c00192e7984 */ /* 0x000fe80000000800 */
[----:B------:R-:W-:Y:S04]  /*0710*/  LDS R45, [R30+0x2000] ;  /* 0x002000001e2d7984 */ /* 0x000fe80000000800 */
[----:B------:R-:W-:Y:S04]  /*0720*/  LDS R41, [R30+0x2004] ;  /* 0x002004001e297984 */ /* 0x000fe80000000800 */
[----:B------:R-:W-:Y:S04]  /*0730*/  LDS R43, [R30+0x2008] ;  /* 0x002008001e2b7984 */ /* 0x000fe80000000800 */
[----:B------:R0:W-:Y:S04]  /*0740*/  LDS R33, [R30+0x200c] ;  /* 0x00200c001e217984 */ /* 0x0001e80000000800 */
[----:B------:R-:W-:Y:S04]  /*0750*/  LDS R40, [R29+0x3000] ;  /* 0x003000001d287984 */ /* 0x000fe80000000800 */
[----:B------:R-:W-:Y:S04]  /*0760*/  LDS R34, [R29+0x3004] ;  /* 0x003004001d227984 */ /* 0x000fe80000000800 */
[----:B------:R-:W-:Y:S04]  /*0770*/  LDS R42, [R29+0x3008] ;  /* 0x003008001d2a7984 */ /* 0x000fe80000000800 */
[----:B------:R-:W-:Y:S04]  /*0780*/  LDS R32, [R29+0x300c] ;  /* 0x00300c001d207984 */ /* 0x000fe80000000800 */
[----:B------:R-:W-:Y:S04]  /*0790*/  LDS R26, [R28+0xc] ;  /* 0x00000c001c1a7984 */ /* 0x000fe80000000800 */
[----:B------:R-:W-:Y:S04]  /*07a0*/  LDS R54, [R28+0x8] ;  /* 0x000008001c367984 */ /* 0x000fe80000000800 */
[----:B------:R-:W-:Y:S04]  /*07b0*/  LDS R56, [R28+0x4] ;  /* 0x000004001c387984 */ /* 0x000fe80000000800 */
[----:B------:R-:W-:Y:S01]  /*07c0*/  LDS R25, [R28] ;  /* 0x000000001c197984 */ /* 0x000fe20000000800 */
[----:B------:R-:W-:Y:S01]  /*07d0*/  LEA R31, R2, UR4, 0x3 ;  /* 0x00000004021f7c11 */ /* 0x000fe2000f8e18ff */
[----:B------:R-:W-:Y:S01]  /*07e0*/  BAR.SYNC.DEFER_BLOCKING 0x0 ;  /* 0x0000000000007b1d */ /* 0x000fe20000010000 */
[----:B------:R-:W-:-:S04]  /*07f0*/  SGXT.U32 R48, R48, 0x6 ;  /* 0x000000063030781a */ /* 0x000fc80000000000 */
[----:B------:R-:W-:Y:S01]  /*0800*/  LOP3.LUT R3, R48, 0x40, RZ, 0xfc, !PT ;  /* 0x0000004030037812 */ /* 0x000fe200078efcff */
[----:B0-----:R-:W-:Y:S01]  /*0810*/  IMAD R30, R2, -0x4, R31 ;  /* 0xfffffffc021e7824 */ /* 0x001fe200078e021f */
[C---:B------:R-:W-:Y:S02]  /*0820*/  LOP3.LUT R2, R48.reuse, 0x80, RZ, 0xfc, !PT ;  /* 0x0000008030027812 */ /* 0x040fe400078efcff */
[----:B------:R-:W-:Y:S02]  /*0830*/  LEA R47, R3, UR4, 0x3 ;  /* 0x00000004032f7c11 */ /* 0x000fe4000f8e18ff */
[C---:B------:R-:W-:Y:S02]  /*0840*/  LOP3.LUT R3, R48.reuse, 0xc0, RZ, 0xfc, !PT ;  /* 0x000000c030037812 */ /* 0x040fe400078efcff */
[----:B------:R-:W-:Y:S02]  /*0850*/  LEA R27, R48, UR4, 0x3 ;  /* 0x00000004301b7c11 */ /* 0x000fe4000f8e18ff */
[----:B------:R-:W-:-:S02]  /*0860*/  LEA R44, R2, UR4, 0x3 ;  /* 0x00000004022c7c11 */ /* 0x000fc4000f8e18ff */
[----:B------:R-:W-:Y:S02]  /*0870*/  LEA R35, R3, UR4, 0x3 ;  /* 0x0000000403237c11 */ /* 0x000fe4000f8e18ff */
[----:B------:R-:W0:Y:S01]  /*0880*/  LDC.64 R2, c[0x0][0x220] ;  /* 0x00008800ff027b82 */ /* 0x000e220000000a00 */
[----:B------:R-:W-:Y:S02]  /*0890*/  LOP3.LUT R39, R22, 0xc, R39, 0xf8, !PT ;  /* 0x0000000c16277812 */ /* 0x000fe400078ef827 */
[----:B------:R-:W-:Y:S02]  /*08a0*/  PRMT R22, R48, 0x6540, R21 ;  /* 0x0000654030167816 */ /* 0x000fe40000000015 */
[----:B------:R-:W-:Y:S02]  /*08b0*/  LEA R20, R20, UR4, 0x2 ;  /* 0x0000000414147c11 */ /* 0x000fe4000f8e10ff */
[----:B------:R-:W-:Y:S01]  /*08c0*/  ISETP.GE.AND P4, PT, R39, 0x100, PT ;  /* 0x000001002700780c */ /* 0x000fe20003f86270 */
[----:B---3--:R-:W-:Y:S01]  /*08d0*/  STS [R31], R23 ;  /* 0x000000171f007388 */ /* 0x008fe20000000800 */
[----:B------:R-:W-:Y:S06]  /*08e0*/  BAR.SYNC.DEFER_BLOCKING 0x0 ;  /* 0x0000000000007b1d */ /* 0x000fec0000010000 */
[----:B------:R-:W1:Y:S04]  /*08f0*/  LDS R27, [R27] ;  /* 0x000000001b1b7984 */ /* 0x000e680000000800 */
[----:B------:R-:W2:Y:S04]  /*0900*/  LDS R47, [R47] ;  /* 0x000000002f2f7984 */ /* 0x000ea80000000800 */
[----:B------:R-:W3:Y:S04]  /*0910*/  LDS R44, [R44] ;  /* 0x000000002c2c7984 */ /* 0x000ee80000000800 */
[----:B------:R-:W4:Y:S01]  /*0920*/  LDS R35, [R35] ;  /* 0x0000000023237984 */ /* 0x000f220000000800 */
[----:B------:R-:W-:Y:S06]  /*0930*/  BAR.SYNC.DEFER_BLOCKING 0x0 ;  /* 0x0000000000007b1d */ /* 0x000fec0000010000 */
[----:B------:R5:W-:Y:S02]  /*0940*/  STS [R30], R23 ;  /* 0x000000171e007388 */ /* 0x000be40000000800 */
[----:B------:R-:W-:Y:S01]  /*0950*/  BAR.SYNC.DEFER_BLOCKING 0x0 ;  /* 0x0000000000007b1d */ /* 0x000fe20000010000 */
[-C--:B-1----:R-:W-:Y:S01]  /*0960*/  FSETP.GEU.AND P5, PT, R54, -R27.reuse, PT ;  /* 0x8000001b3600720b */ /* 0x082fe20003fae000 */
[--C-:B------:R-:W-:Y:S01]  /*0970*/  FADD R29, R56, R27.reuse ;  /* 0x0000001b381d7221 */ /* 0x100fe20000000000 */
[--C-:B------:R-:W-:Y:S01]  /*0980*/  FADD R54, R54, R27.reuse ;  /* 0x0000001b36367221 */ /* 0x100fe20000000000 */
[----:B------:R-:W-:Y:S01]  /*0990*/  FSETP.GEU.AND P6, PT, R56, -R27, PT ;  /* 0x8000001b3800720b */ /* 0x000fe20003fce000 */
[--C-:B------:R-:W-:Y:S01]  /*09a0*/  FADD R31, R26, R27.reuse ;  /* 0x0000001b1a1f7221 */ /* 0x100fe20000000000 */
[----:B------:R-:W-:-:S02]  /*09b0*/  FADD R28, R25, R27 ;  /* 0x0000001b191c7221 */ /* 0x000fc40000000000 */
[----:B------:R-:W-:Y:S02]  /*09c0*/  SEL R29, R29, RZ, P6 ;  /* 0x000000ff1d1d7207 */ /* 0x000fe40003000000 */
[----:B-----5:R-:W-:Y:S02]  /*09d0*/  SEL R30, R54, RZ, P5 ;  /* 0x000000ff361e7207 */ /* 0x020fe40002800000 */
[-C--:B------:R-:W-:Y:S02]  /*09e0*/  FSETP.GEU.AND P6, PT, R26, -R27.reuse, PT ;  /* 0x8000001b1a00720b */ /* 0x080fe40003fce000 */
[----:B------:R-:W-:Y:S01]  /*09f0*/  FSETP.GEU.AND P5, PT, R25, -R27, PT ;  /* 0x8000001b1900720b */ /* 0x000fe20003fae000 */
[----:B------:R-:W-:Y:S02]  /*0a00*/  IMAD R27, R22, 0x100, R39 ;  /* 0x00000100161b7824 */ /* 0x000fe400078e0227 */
[----:B------:R-:W-:Y:S01]  /*0a10*/  IMAD.SHL.U32 R25, R21, 0x100, RZ ;  /* 0x0000010015197824 */ /* 0x000fe200078e00ff */
[----:B------:R-:W-:Y:S01]  /*0a20*/  SEL R31, R31, RZ, P6 ;  /* 0x000000ff1f1f7207 */ /* 0x000fe20003000000 */
[----:B0-----:R-:W-:Y:S01]  /*0a30*/  IMAD.WIDE R26, R27, 0x4, R2 ;  /* 0x000000041b1a7825 */ /* 0x001fe200078e0202 */
[----:B------:R-:W0:Y:S01]  /*0a40*/  LDS.128 R20, [R20] ;  /* 0x0000000014147984 */ /* 0x000e220000000c00 */
[----:B------:R-:W-:-:S02]  /*0a50*/  SEL R28, R28, RZ, P5 ;  /* 0x000000ff1c1c7207 */ /* 0x000fc40002800000 */
[C-C-:B--2---:R-:W-:Y:S01]  /*0a60*/  FADD R49, R52.reuse, R47.reuse ;  /* 0x0000002f34317221 */ /* 0x144fe20000000000 */
[-C--:B------:R-:W-:Y:S02]  /*0a70*/  FSETP.GEU.AND P5, PT, R52, -R47.reuse, PT ;  /* 0x8000002f3400720b */ /* 0x080fe40003fae000 */
[----:B------:R-:W-:Y:S01]  /*0a80*/  LOP3.LUT R54, R25, 0x40, R48, 0xfe, !PT ;  /* 0x0000004019367812 */ /* 0x000fe200078efe30 */
[----:B------:R1:W-:Y:S01]  /*0a90*/  @!P4 STG.E.128 desc[UR6][R26.64], R28 ;  /* 0x0000001c1a00c986 */ /* 0x0003e2000c101d06 */
[----:B------:R-:W-:Y:S02]  /*0aa0*/  LOP3.LUT R52, R25, 0x80, R48, 0xfe, !PT ;  /* 0x0000008019347812 */ /* 0x000fe400078efe30 */
[C---:B------:R-:W-:Y:S01]  /*0ab0*/  FSETP.GEU.AND P6, PT, R50.reuse, -R47, PT ;  /* 0x8000002f3200720b */ /* 0x040fe20003fce000 */
[----:B------:R-:W-:Y:S01]  /*0ac0*/  FADD R50, R50, R47 ;  /* 0x0000002f32327221 */ /* 0x000fe20000000000 */
[----:B------:R-:W-:Y:S02]  /*0ad0*/  LOP3.LUT R48, R25, 0xc0, R48, 0xfe, !PT ;  /* 0x000000c019307812 */ /* 0x000fe400078efe30 */
[----:B------:R-:W-:-:S02]  /*0ae0*/  SEL R25, R49, RZ, P5 ;  /* 0x000000ff31197207 */ /* 0x000fc40002800000 */
[CC--:B------:R-:W-:Y:S01]  /*0af0*/  FSETP.GEU.AND P5, PT, R46.reuse, -R47.reuse, PT ;  /* 0x8000002f2e00720b */ /* 0x0c0fe20003fae000 */
[--C-:B-1----:R-:W-:Y:S01]  /*0b00*/  FADD R27, R46, R47.reuse ;  /* 0x0000002f2e1b7221 */ /* 0x102fe20000000000 */
[----:B------:R-:W-:Y:S01]  /*0b10*/  FADD R28, R24, R47 ;  /* 0x0000002f181c7221 */ /* 0x000fe20000000000 */
[----:B------:R-:W-:Y:S01]  /*0b20*/  SEL R26, R50, RZ, P6 ;  /* 0x000000ff321a7207 */ /* 0x000fe20003000000 */
[--C-:B---3--:R-:W-:Y:S01]  /*0b30*/  FADD R29, R45, R44.reuse ;  /* 0x0000002c2d1d7221 */ /* 0x108fe20000000000 */
[----:B------:R-:W-:Y:S02]  /*0b40*/  FSETP.GEU.AND P6, PT, R24, -R47, PT ;  /* 0x8000002f1800720b */ /* 0x000fe40003fce000 */
[----:B------:R-:W-:Y:S02]  /*0b50*/  SEL R27, R27, RZ, P5 ;  /* 0x000000ff1b1b7207 */ /* 0x000fe40002800000 */
[----:B------:R-:W-:Y:S01]  /*0b60*/  FSETP.GEU.AND P5, PT, R45, -R44, PT ;  /* 0x8000002c2d00720b */ /* 0x000fe20003fae000 */
[----:B------:R-:W-:Y:S01]  /*0b70*/  FADD R30, R43, R44 ;  /* 0x0000002c2b1e7221 */ /* 0x000fe20000000000 */
[----:B------:R-:W-:-:S02]  /*0b80*/  SEL R24, R28, RZ, P6 ;  /* 0x000000ff1c187207 */ /* 0x000fc40003000000 */
[-C--:B------:R-:W-:Y:S02]  /*0b90*/  FSETP.GEU.AND P6, PT, R43, -R44.reuse, PT ;  /* 0x8000002c2b00720b */ /* 0x080fe40003fce000 */
[----:B------:R-:W-:Y:S01]  /*0ba0*/  SEL R28, R29, RZ, P5 ;  /* 0x000000ff1d1c7207 */ /* 0x000fe20002800000 */
[C-C-:B------:R-:W-:Y:S01]  /*0bb0*/  FADD R29, R41.reuse, R44.reuse ;  /* 0x0000002c291d7221 */ /* 0x140fe20000000000 */
[-C--:B------:R-:W-:Y:S01]  /*0bc0*/  FSETP.GEU.AND P5, PT, R41, -R44.reuse, PT ;  /* 0x8000002c2900720b */ /* 0x080fe20003fae000 */
[C---:B------:R-:W-:Y:S01]  /*0bd0*/  FADD R31, R33.reuse, R44 ;  /* 0x0000002c211f7221 */ /* 0x040fe20000000000 */
[----:B------:R-:W-:Y:S01]  /*0be0*/  SEL R30, R30, RZ, P6 ;  /* 0x000000ff1e1e7207 */ /* 0x000fe20003000000 */
[----:B----4-:R-:W-:Y:S01]  /*0bf0*/  FADD R41, R42, R35 ;  /* 0x000000232a297221 */ /* 0x010fe20000000000 */
[----:B------:R-:W-:Y:S02]  /*0c00*/  FSETP.GEU.AND P6, PT, R33, -R44, PT ;  /* 0x8000002c2100720b */ /* 0x000fe40003fce000 */
[----:B------:R-:W-:-:S02]  /*0c10*/  SEL R29, R29, RZ, P5 ;  /* 0x000000ff1d1d7207 */ /* 0x000fc40002800000 */
[-C--:B------:R-:W-:Y:S01]  /*0c20*/  FSETP.GEU.AND P5, PT, R42, -R35.reuse, PT ;  /* 0x800000232a00720b */ /* 0x080fe20003fae000 */
[C-C-:B------:R-:W-:Y:S01]  /*0c30*/  FADD R33, R34.reuse, R35.reuse ;  /* 0x0000002322217221 */ /* 0x140fe20000000000 */
[----:B------:R-:W-:Y:S02]  /*0c40*/  SEL R31, R31, RZ, P6 ;  /* 0x000000ff1f1f7207 */ /* 0x000fe40003000000 */
[-C--:B------:R-:W-:Y:S02]  /*0c50*/  FSETP.GEU.AND P6, PT, R34, -R35.reuse, PT ;  /* 0x800000232200720b */ /* 0x080fe40003fce000 */
[----:B------:R-:W-:Y:S02]  /*0c60*/  SEL R34, R41, RZ, P5 ;  /* 0x000000ff29227207 */ /* 0x000fe40002800000 */
[CC--:B------:R-:W-:Y:S01]  /*0c70*/  FSETP.GEU.AND P5, PT, R40.reuse, -R35.reuse, PT ;  /* 0x800000232800720b */ /* 0x0c0fe20003fae000 */
[--C-:B------:R-:W-:Y:S01]  /*0c80*/  FADD R40, R40, R35.reuse ;  /* 0x0000002328287221 */ /* 0x100fe20000000000 */
[----:B------:R-:W-:Y:S01]  /*0c90*/  SEL R33, R33, RZ, P6 ;  /* 0x000000ff21217207 */ /* 0x000fe20003000000 */
[C---:B------:R-:W-:Y:S01]  /*0ca0*/  FADD R41, R32.reuse, R35 ;  /* 0x0000002320297221 */ /* 0x040fe20000000000 */
[----:B------:R-:W-:-:S02]  /*0cb0*/  FSETP.GEU.AND P6, PT, R32, -R35, PT ;  /* 0x800000232000720b */ /* 0x000fc40003fce000 */
[----:B------:R-:W-:Y:S02]  /*0cc0*/  SEL R32, R40, RZ, P5 ;  /* 0x000000ff28207207 */ /* 0x000fe40002800000 */
[----:B0-----:R-:W-:-:S04]  /*0cd0*/  FSETP.GEU.AND P5, PT, R23, -R11, PT ;  /* 0x8000000b1700720b */ /* 0x001fc80003fae000 */
[----:B------:R-:W-:Y:S02]  /*0ce0*/  SEL R46, RZ, 0x1, P5 ;  /* 0x00000001ff2e7807 */ /* 0x000fe40002800000 */
[----:B------:R-:W-:Y:S01]  /*0cf0*/  FSETP.GEU.AND P5, PT, R20, -R8, PT ;  /* 0x800000081400720b */ /* 0x000fe20003fae000 */
[----:B------:R-:W-:Y:S01]  /*0d00*/  IMAD R43, R54, 0x100, R39 ;  /* 0x00000100362b7824 */ /* 0x000fe200078e0227 */
[----:B------:R-:W-:Y:S02]  /*0d10*/  SEL R35, R41, RZ, P6 ;  /* 0x000000ff29237207 */ /* 0x000fe40003000000 */
[----:B------:R-:W-:Y:S02]  /*0d20*/  FSETP.GEU.AND P6, PT, R22, -R10, PT ;  /* 0x8000000a1600720b */ /* 0x000fe40003fce000 */
[----:B------:R-:W-:Y:S02]  /*0d30*/  SEL R40, RZ, 0x7fff8, P5 ;  /* 0x0007fff8ff287807 */ /* 0x000fe40002800000 */
[----:B------:R-:W-:Y:S01]  /*0d40*/  FSETP.GEU.AND P5, PT, R23, -R15, PT ;  /* 0x8000000f1700720b */ /* 0x000fe20003fae000 */
[----:B------:R-:W-:Y:S01]  /*0d50*/  IMAD.WIDE R42, R43, 0x4, R2 ;  /* 0x000000042b2a7825 */ /* 0x000fe200078e0202 */
[----:B------:R-:W-:-:S02]  /*0d60*/  SEL R47, RZ, 0x1fffe, P6 ;  /* 0x0001fffeff2f7807 */ /* 0x000fc40003000000 */
[C---:B------:R-:W-:Y:S02]  /*0d70*/  FSETP.GEU.AND P6, PT, R21.reuse, -R9, PT ;  /* 0x800000091500720b */ /* 0x040fe40003fce000 */
[----:B------:R-:W-:Y:S02]  /*0d80*/  SEL R49, RZ, 0x1, P5 ;  /* 0x00000001ff317807 */ /* 0x000fe40002800000 */
[----:B------:R-:W-:Y:S01]  /*0d90*/  FSETP.GEU.AND P5, PT, R21, -R13, PT ;  /* 0x8000000d1500720b */ /* 0x000fe20003fae000 */
[----:B------:R0:W-:Y:S01]  /*0da0*/  @!P4 STG.E.128 desc[UR6][R42.64], R24 ;  /* 0x000000182a00c986 */ /* 0x0001e2000c101d06 */
[----:B------:R-:W-:Y:S02]  /*0db0*/  SEL R41, RZ, 0x4, P6 ;  /* 0x00000004ff297807 */ /* 0x000fe40003000000 */
[----:B------:R-:W-:Y:S01]  /*0dc0*/  FSETP.GEU.AND P6, PT, R22, -R14, PT ;  /* 0x8000000e1600720b */ /* 0x000fe20003fce000 */
[----:B------:R-:W-:-:S03]  /*0dd0*/  IMAD R45, R52, 0x100, R39 ;  /* 0x00000100342d7824 */ /* 0x000fc600078e0227 */
[----:B------:R-:W-:Y:S02]  /*0de0*/  SEL R50, RZ, 0x1fffe, P6 ;  /* 0x0001fffeff327807 */ /* 0x000fe40003000000 */
[----:B------:R-:W-:Y:S02]  /*0df0*/  FSETP.GEU.AND P6, PT, R20, -R12, PT ;  /* 0x8000000c1400720b */ /* 0x000fe40003fce000 */
[----:B0-----:R-:W-:Y:S02]  /*0e00*/  SEL R24, RZ, 0x4, P5 ;  /* 0x00000004ff187807 */ /* 0x001fe40002800000 */
[----:B------:R-:W-:-:S04]  /*0e10*/  FSETP.GEU.AND P5, PT, R22, -R18, PT ;  /* 0x800000121600720b */ /* 0x000fc80003fae000 */
[----:B------:R-:W-:Y:S02]  /*0e20*/  SEL R43, RZ, 0x1fffe, P5 ;  /* 0x0001fffeff2b7807 */ /* 0x000fe40002800000 */
[----:B------:R-:W-:Y:S01]  /*0e30*/  FSETP.GEU.AND P5, PT, R20, -R16, PT ;  /* 0x800000101400720b */ /* 0x000fe20003fae000 */
[----:B------:R-:W-:Y:S01]  /*0e40*/  IMAD.WIDE R44, R45, 0x4, R2 ;  /* 0x000000042d2c7825 */ /* 0x000fe200078e0202 */
[----:B------:R-:W-:Y:S02]  /*0e50*/  SEL R25, RZ, 0x7fff8, P6 ;  /* 0x0007fff8ff197807 */ /* 0x000fe40003000000 */
[----:B------:R-:W-:Y:S01]  /*0e60*/  FSETP.GEU.AND P6, PT, R21, -R17, PT ;  /* 0x800000111500720b */ /* 0x000fe20003fce000 */
[----:B------:R-:W-:Y:S01]  /*0e70*/  IMAD R51, R48, 0x100, R39 ;  /* 0x0000010030337824 */ /* 0x000fe200078e0227 */
[----:B------:R-:W-:Y:S02]  /*0e80*/  SEL R39, RZ, 0x7fff8, P5 ;  /* 0x0007fff8ff277807 */ /* 0x000fe40002800000 */
[----:B------:R-:W-:Y:S01]  /*0e90*/  FSETP.GEU.AND P5, PT, R23, -R19, PT ;  /* 0x800000131700720b */ /* 0x000fe20003fae000 */
[----:B------:R0:W-:Y:S01]  /*0ea0*/  @!P4 STG.E.128 desc[UR6][R44.64], R28 ;  /* 0x0000001c2c00c986 */ /* 0x0001e2000c101d06 */
[----:B------:R-:W-:-:S02]  /*0eb0*/  SEL R42, RZ, 0x4, P6 ;  /* 0x00000004ff2a7807 */ /* 0x000fc40003000000 */
[----:B------:R-:W-:Y:S01]  /*0ec0*/  FSETP.GEU.AND P6, PT, R22, -R6, PT ;  /* 0x800000061600720b */ /* 0x000fe20003fce000 */
[----:B------:R-:W-:-:S03]  /*0ed0*/  IMAD.IADD R46, R46, 0x1, R47 ;  /* 0x000000012e2e7824 */ /* 0x000fc600078e022f */
[----:B------:R-:W-:Y:S02]  /*0ee0*/  SEL R27, RZ, 0x1fffe, P6 ;  /* 0x0001fffeff1b7807 */ /* 0x000fe40003000000 */
[----:B------:R-:W-:Y:S02]  /*0ef0*/  FSETP.GEU.AND P6, PT, R23, -R7, PT ;  /* 0x800000071700720b */ /* 0x000fe40003fce000 */
[----:B0-----:R-:W-:Y:S01]  /*0f00*/  SEL R28, RZ, 0x1, P5 ;  /* 0x00000001ff1c7807 */ /* 0x001fe20002800000 */
[----:B------:R-:W-:-:S04]  /*0f10*/  IMAD.IADD R49, R49, 0x1, R50 ;  /* 0x0000000131317824 */ /* 0x000fc800078e0232 */
[----:B------:R-:W-:Y:S01]  /*0f20*/  IMAD.IADD R28, R28, 0x1, R43 ;  /* 0x000000011c1c7824 */ /* 0x000fe200078e022b */
[----:B------:R-:W-:Y:S02]  /*0f30*/  SEL R26, RZ, 0x1, P6 ;  /* 0x00000001ff1a7807 */ /* 0x000fe40003000000 */
[----:B------:R-:W-:Y:S02]  /*0f40*/  LOP3.LUT R46, R46, 0x3, RZ, 0xc0, !PT ;  /* 0x000000032e2e7812 */ /* 0x000fe400078ec0ff */
[----:B------:R-:W-:Y:S02]  /*0f50*/  LOP3.LUT R28, R28, 0x3, RZ, 0xc0, !PT ;  /* 0x000000031c1c7812 */ /* 0x000fe400078ec0ff */
[----:B------:R-:W-:Y:S01]  /*0f60*/  FSETP.GEU.AND P6, PT, R20, -R4, PT ;  /* 0x800000041400720b */ /* 0x000fe20003fce000 */
[----:B------:R-:W-:Y:S01]  /*0f70*/  IMAD.IADD R26, R26, 0x1, R27 ;  /* 0x000000011a1a7824 */ /* 0x000fe200078e021b */
[----:B------:R-:W-:Y:S02]  /*0f80*/  LOP3.LUT R49, R49, 0x3, RZ, 0xc0, !PT ;  /* 0x0000000331317812 */ /* 0x000fe400078ec0ff */
[----:B------:R-:W-:-:S02]  /*0f90*/  IADD3 R40, R46, R40, R41 ;  /* 0x000000282e287210 */ /* 0x000fc40007ffe029 */
[----:B------:R-:W-:Y:S02]  /*0fa0*/  IADD3 R28, R28, R39, R42 ;  /* 0x000000271c1c7210 */ /* 0x000fe40007ffe02a */
[----:B------:R-:W-:Y:S02]  /*0fb0*/  SEL R27, RZ, 0x7fff8, P6 ;  /* 0x0007fff8ff1b7807 */ /* 0x000fe40003000000 */
[----:B------:R-:W-:Y:S01]  /*0fc0*/  FSETP.GEU.AND P6, PT, R21, -R5, PT ;  /* 0x800000051500720b */ /* 0x000fe20003fce000 */
[----:B------:R-:W-:Y:S01]  /*0fd0*/  IMAD.SHL.U32 R40, R40, 0x100, RZ ;  /* 0x0000010028287824 */ /* 0x000fe200078e00ff */
[----:B------:R-:W-:Y:S02]  /*0fe0*/  IADD3 R25, R49, R25, R24 ;  /* 0x0000001931197210 */ /* 0x000fe40007ffe018 */
[----:B------:R-:W-:Y:S02]  /*0ff0*/  LOP3.LUT R28, R28, 0xf, RZ, 0xc0, !PT ;  /* 0x0000000f1c1c7812 */ /* 0x000fe400078ec0ff */
[----:B------:R-:W-:-:S02]  /*1000*/  SEL R24, RZ, 0x4, P6 ;  /* 0x00000004ff187807 */ /* 0x000fc40003000000 */
[----:B------:R-:W-:Y:S01]  /*1010*/  LOP3.LUT R26, R26, 0x3, RZ, 0xc0, !PT ;  /* 0x000000031a1a7812 */ /* 0x000fe200078ec0ff */
[----:B------:R-:W-:-:S03]  /*1020*/  IMAD.WIDE R2, R51, 0x4, R2 ;  /* 0x0000000433027825 */ /* 0x000fc600078e0202 */
[----:B------:R-:W-:Y:S01]  /*1030*/  IADD3 R24, R26, R27, R24 ;  /* 0x0000001b1a187210 */ /* 0x000fe20007ffe018 */
[----:B------:R-:W-:Y:S01]  /*1040*/  IMAD R28, R25, 0x10, R28 ;  /* 0x00000010191c7824 */ /* 0x000fe200078e021c */
[----:B------:R-:W-:Y:S01]  /*1050*/  LOP3.LUT R25, R40, 0xf00, RZ, 0xe2, !PT ;  /* 0x00000f0028197812 */ /* 0x000fe200078ee2ff */
[----:B------:R0:W-:Y:S01]  /*1060*/  @!P4 STG.E.128 desc[UR6][R2.64], R32 ;  /* 0x000000200200c986 */ /* 0x0001e2000c101d06 */
[----:B------:R-:W-:-:S03]  /*1070*/  FADD R6, R22, R6 ;  /* 0x0000000616067221 */ /* 0x000fc60000000000 */
[----:B------:R-:W-:Y:S02]  /*1080*/  IMAD R24, R24, 0x1000, R25 ;  /* 0x0000100018187824 */ /* 0x000fe400078e0219 */
[C---:B------:R-:W-:Y:S01]  /*1090*/  FADD R14, R22.reuse, R14 ;  /* 0x0000000e160e7221 */ /* 0x040fe20000000000 */
[C---:B------:R-:W-:Y:S01]  /*10a0*/  FADD R18, R22.reuse, R18 ;  /* 0x0000001216127221 */ /* 0x040fe20000000000 */
[----:B------:R-:W-:Y:S01]  /*10b0*/  FADD R10, R22, R10 ;  /* 0x0000000a160a7221 */ /* 0x000fe20000000000 */
[----:B0-----:R-:W-:-:S05]  /*10c0*/  LOP3.LUT R3, R28, 0xff, RZ, 0xc0, !PT ;  /* 0x000000ff1c037812 */ /* 0x001fca00078ec0ff */
[----:B------:R-:W-:Y:S02]  /*10d0*/  IMAD.IADD R22, R24, 0x1, R3 ;  /* 0x0000000118167824 */ /* 0x000fe400078e0203 */
[----:B------:R-:W0:Y:S03]  /*10e0*/  LDC.64 R2, c[0x0][0x228] ;  /* 0x00008a00ff027b82 */ /* 0x000e260000000a00 */
[----:B------:R-:W-:Y:S01]  /*10f0*/  LOP3.LUT R22, R22, 0xffff, RZ, 0xc0, !PT ;  /* 0x0000ffff16167812 */ /* 0x000fe200078ec0ff */
[C---:B------:R-:W-:Y:S01]  /*1100*/  FADD R26, R20.reuse, R4 ;  /* 0x00000004141a7221 */ /* 0x040fe20000000000 */
[C---:B------:R-:W-:Y:S01]  /*1110*/  FADD R25, R23.reuse, R7 ;  /* 0x0000000717197221 */ /* 0x040fe20000000000 */
[C---:B------:R-:W-:Y:S01]  /*1120*/  FADD R11, R23.reuse, R11 ;  /* 0x0000000b170b7221 */ /* 0x040fe20000000000 */
[C---:B------:R-:W-:Y:S01]  /*1130*/  FADD R19, R23.reuse, R19 ;  /* 0x0000001317137221 */ /* 0x040fe20000000000 */
[----:B------:R-:W-:Y:S01]  /*1140*/  FADD R15, R23, R15 ;  /* 0x0000000f170f7221 */ /* 0x000fe20000000000 */
[----:B------:R-:W-:Y:S01]  /*1150*/  SHF.R.U32.HI R4, RZ, 0xf, R22 ;  /* 0x0000000fff047819 */ /* 0x000fe20000011616 */
[C---:B------:R-:W-:Y:S01]  /*1160*/  FADD R23, R20.reuse, R8 ;  /* 0x0000000814177221 */ /* 0x040fe20000000000 */
[C---:B------:R-:W-:Y:S01]  /*1170*/  FADD R16, R20.reuse, R16 ;  /* 0x0000001014107221 */ /* 0x040fe20000000000 */
[----:B------:R-:W-:Y:S01]  /*1180*/  FADD R12, R20, R12 ;  /* 0x0000000c140c7221 */ /* 0x000fe20000000000 */
[----:B------:R-:W-:Y:S01]  /*1190*/  FADD R20, R21, R5 ;  /* 0x0000000515147221 */ /* 0x000fe20000000000 */
[----:B------:R-:W-:-:S02]  /*11a0*/  SHF.R.U32.HI R5, RZ, 0xe, R22 ;  /* 0x0000000eff057819 */ /* 0x000fc40000011616 */
[----:B------:R-:W-:Y:S02]  /*11b0*/  LOP3.LUT R4, R4, 0x1, RZ, 0xc0, !PT ;  /* 0x0000000104047812 */ /* 0x000fe400078ec0ff */
[--C-:B------:R-:W-:Y:S02]  /*11c0*/  SHF.R.U32.HI R7, RZ, 0xd, R22.reuse ;  /* 0x0000000dff077819 */ /* 0x100fe40000011616 */
[----:B------:R-:W-:Y:S02]  /*11d0*/  LOP3.LUT R5, R5, 0x1, RZ, 0xc0, !PT ;  /* 0x0000000105057812 */ /* 0x000fe400078ec0ff */
[----:B------:R-:W-:Y:S02]  /*11e0*/  SHF.R.U32.HI R8, RZ, 0xc, R22 ;  /* 0x0000000cff087819 */ /* 0x000fe40000011616 */
[----:B------:R-:W-:Y:S02]  /*11f0*/  ISETP.NE.U32.AND P6, PT, R4, 0x1, PT ;  /* 0x000000010400780c */ /* 0x000fe40003fc5070 */
[----:B------:R-:W-:-:S02]  /*1200*/  LOP3.LUT R7, R7, 0x1, RZ, 0xc0, !PT ;  /* 0x0000000107077812 */ /* 0x000fc400078ec0ff */
[----:B------:R-:W-:Y:S02]  /*1210*/  ISETP.NE.U32.AND P4, PT, R5, 0x1, PT ;  /* 0x000000010500780c */ /* 0x000fe40003f85070 */
[----:B------:R-:W-:Y:S02]  /*1220*/  LOP3.LUT R8, R8, 0x1, RZ, 0xc0, !PT ;  /* 0x0000000108087812 */ /* 0x000fe400078ec0ff */
[----:B------:R-:W-:Y:S02]  /*1230*/  SEL R4, R26, RZ, P6 ;  /* 0x000000ff1a047207 */ /* 0x000fe40003000000 */
[----:B------:R-:W-:Y:S02]  /*1240*/  ISETP.NE.U32.AND P6, PT, R7, 0x1, PT ;  /* 0x000000010700780c */ /* 0x000fe40003fc5070 */
[--C-:B------:R-:W-:Y:S01]  /*1250*/  SHF.R.U32.HI R7, RZ, 0xb, R22.reuse ;  /* 0x0000000bff077819 */ /* 0x100fe20000011616 */
[C---:B------:R-:W-:Y:S01]  /*1260*/  FADD R24, R21.reuse, R9 ;  /* 0x0000000915187221 */ /* 0x040fe20000000000 */
[----:B------:R-:W-:Y:S01]  /*1270*/  SEL R5, R20, RZ, P4 ;  /* 0x000000ff14057207 */ /* 0x000fe20002000000 */
[C---:B------:R-:W-:Y:S01]  /*1280*/  FADD R17, R21.reuse, R17 ;  /* 0x0000001115117221 */ /* 0x040fe20000000000 */
[----:B------:R-:W-:Y:S01]  /*1290*/  ISETP.NE.U32.AND P4, PT, R8, 0x1, PT ;  /* 0x000000010800780c */ /* 0x000fe20003f85070 */
[----:B------:R-:W-:Y:S01]  /*12a0*/  FADD R21, R21, R13 ;  /* 0x0000000d15157221 */ /* 0x000fe20000000000 */
[----:B------:R-:W-:-:S02]  /*12b0*/  SHF.R.U32.HI R9, RZ, 0xa, R22 ;  /* 0x0000000aff097819 */ /* 0x000fc40000011616 */
[----:B------:R-:W-:Y:S02]  /*12c0*/  SHF.R.U32.HI R13, RZ, 0x9, R22 ;  /* 0x00000009ff0d7819 */ /* 0x000fe40000011616 */
[----:B------:R-:W-:Y:S01]  /*12d0*/  LOP3.LUT R8, R7, 0x1, RZ, 0xc0, !PT ;  /* 0x0000000107087812 */ /* 0x000fe200078ec0ff */
[----:B0-----:R-:W-:Y:S01]  /*12e0*/  IMAD.WIDE R38, R38, 0x4, R2 ;  /* 0x0000000426267825 */ /* 0x001fe200078e0202 */
[----:B------:R-:W-:Y:S02]  /*12f0*/  SEL R6, R6, RZ, P6 ;  /* 0x000000ff06067207 */ /* 0x000fe40003000000 */
[----:B------:R-:W-:Y:S02]  /*1300*/  SEL R7, R25, RZ, P4 ;  /* 0x000000ff19077207 */ /* 0x000fe40002000000 */
[----:B------:R-:W-:Y:S02]  /*1310*/  LOP3.LUT R9, R9, 0x1, RZ, 0xc0, !PT ;  /* 0x0000000109097812 */ /* 0x000fe400078ec0ff */
[----:B------:R-:W-:-:S02]  /*1320*/  ISETP.NE.U32.AND P6, PT, R8, 0x1, PT ;  /* 0x000000010800780c */ /* 0x000fc40003fc5070 */
[----:B------:R-:W-:Y:S02]  /*1330*/  LOP3.LUT R13, R13, 0x1, RZ, 0xc0, !PT ;  /* 0x000000010d0d7812 */ /* 0x000fe400078ec0ff */
[--C-:B------:R-:W-:Y:S01]  /*1340*/  SHF.R.U32.HI R8, RZ, 0x8, R22.reuse ;  /* 0x00000008ff087819 */ /* 0x100fe20000011616 */
[----:B------:R0:W-:Y:S01]  /*1350*/  @!P3 STG.E.128 desc[UR6][R38.64], R4 ;  /* 0x000000042600b986 */ /* 0x0001e2000c101d06 */
[----:B------:R-:W-:Y:S02]  /*1360*/  SHF.R.U32.HI R20, RZ, 0x7, R22 ;  /* 0x00000007ff147819 */ /* 0x000fe40000011616 */
[----:B------:R-:W-:Y:S02]  /*1370*/  ISETP.NE.U32.AND P4, PT, R9, 0x1, PT ;  /* 0x000000010900780c */ /* 0x000fe40003f85070 */
[----:B------:R-:W-:Y:S02]  /*1380*/  ISETP.NE.U32.AND P3, PT, R13, 0x1, PT ;  /* 0x000000010d00780c */ /* 0x000fe40003f65070 */
[----:B------:R-:W-:-:S02]  /*1390*/  LOP3.LUT R9, R8, 0x1, RZ, 0xc0, !PT ;  /* 0x0000000108097812 */ /* 0x000fc400078ec0ff */
[--C-:B------:R-:W-:Y:S02]  /*13a0*/  SHF.R.U32.HI R13, RZ, 0x6, R22.reuse ;  /* 0x00000006ff0d7819 */ /* 0x100fe40000011616 */
[----:B------:R-:W-:Y:S02]  /*13b0*/  LOP3.LUT R20, R20, 0x1, RZ, 0xc0, !PT ;  /* 0x0000000114147812 */ /* 0x000fe400078ec0ff */
[----:B------:R-:W-:Y:S02]  /*13c0*/  SEL R8, R23, RZ, P6 ;  /* 0x000000ff17087207 */ /* 0x000fe40003000000 */
[----:B------:R-:W-:Y:S02]  /*13d0*/  ISETP.NE.U32.AND P6, PT, R9, 0x1, PT ;  /* 0x000000010900780c */ /* 0x000fe40003fc5070 */
[--C-:B0-----:R-:W-:Y:S02]  /*13e0*/  SHF.R.U32.HI R4, RZ, 0x5, R22.reuse ;  /* 0x00000005ff047819 */ /* 0x101fe40000011616 */
[----:B------:R-:W-:-:S02]  /*13f0*/  SHF.R.U32.HI R5, RZ, 0x4, R22 ;  /* 0x00000004ff057819 */ /* 0x000fc40000011616 */
[----:B------:R-:W-:Y:S02]  /*1400*/  LOP3.LUT R13, R13, 0x1, RZ, 0xc0, !PT ;  /* 0x000000010d0d7812 */ /* 0x000fe400078ec0ff */
[----:B------:R-:W-:Y:S02]  /*1410*/  SEL R9, R24, RZ, P4 ;  /* 0x000000ff18097207 */ /* 0x000fe40002000000 */
[----:B------:R-:W-:Y:S02]  /*1420*/  LOP3.LUT R4, R4, 0x1, RZ, 0xc0, !PT ;  /* 0x0000000104047812 */ /* 0x000fe400078ec0ff */
[----:B------:R-:W-:Y:S02]  /*1430*/  SHF.R.U32.HI R6, RZ, 0x3, R22 ;  /* 0x00000003ff067819 */ /* 0x000fe40000011616 */
[----:B------:R-:W-:Y:S02]  /*1440*/  ISETP.NE.U32.AND P4, PT, R20, 0x1, PT ;  /* 0x000000011400780c */ /* 0x000fe40003f85070 */
[----:B------:R-:W-:-:S02]  /*1450*/  SEL R10, R10, RZ, P3 ;  /* 0x000000ff0a0a7207 */ /* 0x000fc40001800000 */
[----:B------:R-:W-:Y:S02]  /*1460*/  LOP3.LUT R5, R5, 0x1, RZ, 0xc0, !PT ;  /* 0x0000000105057812 */ /* 0x000fe400078ec0ff */
[----:B------:R-:W-:Y:S02]  /*1470*/  ISETP.NE.U32.AND P3, PT, R13, 0x1, PT ;  /* 0x000000010d00780c */ /* 0x000fe40003f65070 */
[----:B------:R-:W-:Y:S02]  /*1480*/  SEL R11, R11, RZ, P6 ;  /* 0x000000ff0b0b7207 */ /* 0x000fe40003000000 */
[----:B------:R-:W-:Y:S02]  /*1490*/  ISETP.NE.U32.AND P6, PT, R4, 0x1, PT ;  /* 0x000000010400780c */ /* 0x000fe40003fc5070 */
[----:B------:R-:W-:Y:S02]  /*14a0*/  LOP3.LUT R6, R6, 0x1, RZ, 0xc0, !PT ;  /* 0x0000000106067812 */ /* 0x000fe400078ec0ff */
[----:B------:R-:W-:-:S02]  /*14b0*/  SEL R4, R12, RZ, P4 ;  /* 0x000000ff0c047207 */ /* 0x000fc40002000000 */
[----:B------:R-:W-:Y:S02]  /*14c0*/  ISETP.NE.U32.AND P4, PT, R5, 0x1, PT ;  /* 0x000000010500780c */ /* 0x000fe40003f85070 */
[----:B------:R-:W-:Y:S02]  /*14d0*/  SEL R5, R21, RZ, P3 ;  /* 0x000000ff15057207 */ /* 0x000fe40001800000 */
[----:B------:R-:W-:Y:S02]  /*14e0*/  ISETP.NE.U32.AND P3, PT, R6, 0x1, PT ;  /* 0x000000010600780c */ /* 0x000fe40003f65070 */
[--C-:B------:R-:W-:Y:S02]  /*14f0*/  SHF.R.U32.HI R6, RZ, 0x2, R22.reuse ;  /* 0x00000002ff067819 */ /* 0x100fe40000011616 */
[----:B------:R-:W-:Y:S01]  /*1500*/  SHF.R.U32.HI R22, RZ, 0x1, R22 ;  /* 0x00000001ff167819 */ /* 0x000fe20000011616 */
[----:B------:R-:W-:Y:S01]  /*1510*/  IMAD.WIDE R12, R0, 0x4, R2 ;  /* 0x00000004000c7825 */ /* 0x000fe200078e0202 */
[----:B------:R-:W-:-:S02]  /*1520*/  LOP3.LUT R0, R6, 0x1, RZ, 0xc0, !PT ;  /* 0x0000000106007812 */ /* 0x000fc400078ec0ff */
[----:B------:R-:W-:Y:S01]  /*1530*/  LOP3.LUT R22, R22, 0x1, RZ, 0xc0, !PT ;  /* 0x0000000116167812 */ /* 0x000fe200078ec0ff */
[--C-:B------:R-:W-:Y:S01]  /*1540*/  IMAD.WIDE R20, R37, 0x4, R2.reuse ;  /* 0x0000000425147825 */ /* 0x100fe200078e0202 */
[----:B------:R-:W-:Y:S02]  /*1550*/  SEL R6, R14, RZ, P6 ;  /* 0x000000ff0e067207 */ /* 0x000fe40003000000 */
[----:B------:R-:W-:Y:S01]  /*1560*/  SEL R7, R15, RZ, P4 ;  /* 0x000000ff0f077207 */ /* 0x000fe20002000000 */
[----:B------:R0:W-:Y:S01]  /*1570*/  @!P2 STG.E.128 desc[UR6][R12.64], R8 ;  /* 0x000000080c00a986 */ /* 0x0001e2000c101d06 */
[----:B------:R-:W-:Y:S02]  /*1580*/  ISETP.NE.U32.AND P4, PT, R0, 0x1, PT ;  /* 0x000000010000780c */ /* 0x000fe40003f85070 */
[----:B------:R-:W-:Y:S01]  /*1590*/  ISETP.NE.U32.AND P2, PT, R22, 0x1, PT ;  /* 0x000000011600780c */ /* 0x000fe20003f45070 */
[----:B------:R0:W-:Y:S01]  /*15a0*/  @!P1 STG.E.128 desc[UR6][R20.64], R4 ;  /* 0x0000000414009986 */ /* 0x0001e2000c101d06 */
[----:B------:R-:W-:Y:S01]  /*15b0*/  IMAD.WIDE R2, R36, 0x4, R2 ;  /* 0x0000000424027825 */ /* 0x000fe200078e0202 */
[----:B------:R-:W-:-:S02]  /*15c0*/  SEL R19, R19, RZ, P5 ;  /* 0x000000ff13137207 */ /* 0x000fc40002800000 */
[----:B------:R-:W-:Y:S02]  /*15d0*/  SEL R16, R16, RZ, P3 ;  /* 0x000000ff10107207 */ /* 0x000fe40001800000 */
[----:B------:R-:W-:Y:S02]  /*15e0*/  SEL R17, R17, RZ, P4 ;  /* 0x000000ff11117207 */ /* 0x000fe40002000000 */
[----:B------:R-:W-:Y:S01]  /*15f0*/  SEL R18, R18, RZ, P2 ;  /* 0x000000ff12127207 */ /* 0x000fe20001000000 */
[----:B0-----:R-:W-:Y:S06]  /*1600*/  @P0 EXIT ;  /* 0x000000000000094d */ /* 0x001fec0003800000 */
[----:B------:R-:W-:Y:S01]  /*1610*/  STG.E.128 desc[UR6][R2.64], R16 ;  /* 0x0000001002007986 */ /* 0x000fe2000c101d06 */
[----:B------:R-:W-:Y:S05]  /*1620*/  EXIT ;  /* 0x000000000000794d */ /* 0x000fea0003800000 */
.L_x_0:
[----:B------:R-:W-:-:S00]  /*1630*/  BRA `(.L_x_0) ;  /* 0xfffffffc00fc7947 */ /* 0x000fc0000383ffff */
[----:B------:R-:W-:-:S00]  /*1640*/  NOP ;  /* 0x0000000000007918 */ /* 0x000fc00000000000 */
        /* <DEDUP_REMOVED lines=11> */
.L_x_1:


//--------------------- .nv.shared.triton_poi_fused_convolution_max_pool2d_with_indices_relu_12 --------------------------
	.section	.nv.shared.triton_poi_fused_convolution_max_pool2d_with_indices_relu_12,"aw",@nobits
	.sectionflags	@""
	.align	16
	.zero		1024


//--------------------- .nv.constant0.triton_poi_fused_convolution_max_pool2d_with_indices_relu_12 --------------------------
	.section	.nv.constant0.triton_poi_fused_convolution_max_pool2d_with_indices_relu_12,"a",@progbits
	.sectionflags	@""
	.align	4
.nv.constant0.triton_poi_fused_convolution_max_pool2d_with_indices_relu_12:
	.zero		568
